	.headerflags	@"EF_CUDA_TEXMODE_UNIFIED EF_CUDA_64BIT_ADDRESS EF_CUDA_ACCELERATORS EF_CUDA_SM90 EF_CUDA_VIRTUAL_SM(EF_CUDA_SM90)"
	.elftype	@"ET_EXEC"


//--------------------- .nv.info                  --------------------------
	.section	.nv.info,"",@"SHT_CUDA_INFO"
	.align	4


	//----- nvinfo : EIATTR_REGCOUNT
	.align		4
        /*0000*/ 	.byte	0x04, 0x2f
        /*0002*/ 	.short	(.L_3 - .L_2)
	.align		4
.L_2:
        /*0004*/ 	.word	index@(triton_poi_fused__native_batch_norm_legit_no_training_convolution_relu_22)
        /*0008*/ 	.word	0x00000016


	//----- nvinfo : EIATTR_MIN_STACK_SIZE
	.align		4
.L_3:
        /*000c*/ 	.byte	0x04, 0x12
        /*000e*/ 	.short	(.L_5 - .L_4)
	.align		4
.L_4:
        /*0010*/ 	.word	index@(triton_poi_fused__native_batch_norm_legit_no_training_convolution_relu_22)
        /*0014*/ 	.word	0x00000000


	//----- nvinfo : EIATTR_FRAME_SIZE
	.align		4
.L_5:
        /*0018*/ 	.byte	0x04, 0x11
        /*001a*/ 	.short	(.L_7 - .L_6)
	.align		4
.L_6:
        /*001c*/ 	.word	index@(triton_poi_fused__native_batch_norm_legit_no_training_convolution_relu_22)
        /*0020*/ 	.word	0x00000000


	//----- nvinfo : EIATTR_MIN_STACK_SIZE
	.align		4
.L_7:
        /*0024*/ 	.byte	0x04, 0x12
        /*0026*/ 	.short	(.L_9 - .L_8)
	.align		4
.L_8:
        /*0028*/ 	.word	index@(triton_poi_fused__native_batch_norm_legit_no_training_convolution_relu_22)
        /*002c*/ 	.word	0x00000000
.L_9:


//--------------------- .nv.info.triton_poi_fused__native_batch_norm_legit_no_training_convolution_relu_22 --------------------------
	.section	.nv.info.triton_poi_fused__native_batch_norm_legit_no_training_convolution_relu_22,"",@"SHT_CUDA_INFO"
	.sectionflags	@""
	.align	4


	//----- nvinfo : EIATTR_CUDA_API_VERSION
	.align		4
        /*0000*/ 	.byte	0x04, 0x37
        /*0002*/ 	.short	(.L_11 - .L_10)
.L_10:
        /*0004*/ 	.word	0x0000007c


	//----- nvinfo : EIATTR_KPARAM_INFO
	.align		4
.L_11:
        /*0008*/ 	.byte	0x04, 0x17
        /*000a*/ 	.short	(.L_13 - .L_12)
.L_12:
        /*000c*/ 	.word	0x00000000
        /*0010*/ 	.short	0x0007
        /*0012*/ 	.short	0x0038
        /*0014*/ 	.byte	0x00, 0xf0, 0x11, 0x00


	//----- nvinfo : EIATTR_KPARAM_INFO
	.align		4
.L_13:
        /*0018*/ 	.byte	0x04, 0x17
        /*001a*/ 	.short	(.L_15 - .L_14)
.L_14:
        /*001c*/ 	.word	0x00000000
        /*0020*/ 	.short	0x0006
        /*0022*/ 	.short	0x0030
        /*0024*/ 	.byte	0x00, 0xf4, 0x21, 0x00


	//----- nvinfo : EIATTR_KPARAM_INFO
	.align		4
.L_15:
        /*0028*/ 	.byte	0x04, 0x17
        /*002a*/ 	.short	(.L_17 - .L_16)
.L_16:
        /*002c*/ 	.word	0x00000000
        /*0030*/ 	.short	0x0005
        /*0032*/ 	.short	0x0028
        /*0034*/ 	.byte	0x00, 0xf4, 0x21, 0x00


	//----- nvinfo : EIATTR_KPARAM_INFO
	.align		4
.L_17:
        /*0038*/ 	.byte	0x04, 0x17
        /*003a*/ 	.short	(.L_19 - .L_18)
.L_18:
        /*003c*/ 	.word	0x00000000
        /*0040*/ 	.short	0x0004
        /*0042*/ 	.short	0x0020
        /*0044*/ 	.byte	0x00, 0xf4, 0x21, 0x00


	//----- nvinfo : EIATTR_KPARAM_INFO
	.align		4
.L_19:
        /*0048*/ 	.byte	0x04, 0x17
        /*004a*/ 	.short	(.L_21 - .L_20)
.L_20:
        /*004c*/ 	.word	0x00000000
        /*0050*/ 	.short	0x0003
        /*0052*/ 	.short	0x0018
        /*0054*/ 	.byte	0x00, 0xf4, 0x21, 0x00


	//----- nvinfo : EIATTR_KPARAM_INFO
	.align		4
.L_21:
        /*0058*/ 	.byte	0x04, 0x17
        /*005a*/ 	.short	(.L_23 - .L_22)
.L_22:
        /*005c*/ 	.word	0x00000000
        /*0060*/ 	.short	0x0002
        /*0062*/ 	.short	0x0010
        /*0064*/ 	.byte	0x00, 0xf4, 0x21, 0x00


	//----- nvinfo : EIATTR_KPARAM_INFO
	.align		4
.L_23:
        /*0068*/ 	.byte	0x04, 0x17
        /*006a*/ 	.short	(.L_25 - .L_24)
.L_24:
        /*006c*/ 	.word	0x00000000
        /*0070*/ 	.short	0x0001
        /*0072*/ 	.short	0x0008
        /*0074*/ 	.byte	0x00, 0xf4, 0x21, 0x00


	//----- nvinfo : EIATTR_KPARAM_INFO
	.align		4
.L_25:
        /*0078*/ 	.byte	0x04, 0x17
        /*007a*/ 	.short	(.L_27 - .L_26)
.L_26:
        /*007c*/ 	.word	0x00000000
        /*0080*/ 	.short	0x0000
        /*0082*/ 	.short	0x0000
        /*0084*/ 	.byte	0x00, 0xf4, 0x21, 0x00


	//----- nvinfo : EIATTR_SPARSE_MMA_MASK
	.align		4
.L_27:
        /*0088*/ 	.byte	0x03, 0x50
        /*008a*/ 	.short	0x0000


	//----- nvinfo : EIATTR_MAXREG_COUNT
	.align		4
        /*008c*/ 	.byte	0x03, 0x1b
        /*008e*/ 	.short	0x00ff


	//----- nvinfo : EIATTR_EXIT_INSTR_OFFSETS
	.align		4
        /*0090*/ 	.byte	0x04, 0x1c
        /*0092*/ 	.short	(.L_29 - .L_28)


	//   ....[0]....
.L_28:
        /*0094*/ 	.word	0x000003c0


	//----- nvinfo : EIATTR_REQNTID
	.align		4
.L_29:
        /*0098*/ 	.byte	0x04, 0x10
        /*009a*/ 	.short	(.L_31 - .L_30)
.L_30:
        /*009c*/ 	.word	0x00000080
        /*00a0*/ 	.word	0x00000001
        /*00a4*/ 	.word	0x00000001


	//----- nvinfo : EIATTR_CBANK_PARAM_SIZE
	.align		4
.L_31:
        /*00a8*/ 	.byte	0x03, 0x19
        /*00aa*/ 	.short	0x003c


	//----- nvinfo : EIATTR_PARAM_CBANK
	.align		4
        /*00ac*/ 	.byte	0x04, 0x0a
        /*00ae*/ 	.short	(.L_33 - .L_32)
	.align		4
.L_32:
        /*00b0*/ 	.word	index@(.nv.constant0.triton_poi_fused__native_batch_norm_legit_no_training_convolution_relu_22)
        /*00b4*/ 	.short	0x0210
        /*00b6*/ 	.short	0x003c


	//----- nvinfo : EIATTR_SW_WAR
	.align		4
.L_33:
        /*00b8*/ 	.byte	0x04, 0x36
        /*00ba*/ 	.short	(.L_35 - .L_34)
.L_34:
        /*00bc*/ 	.word	0x00000008
.L_35:


//--------------------- .nv.callgraph             --------------------------
	.section	.nv.callgraph,"",@"SHT_CUDA_CALLGRAPH"
	.align	4
	.sectionentsize	8
	.align		4
        /*0000*/ 	.word	0x00000000
	.align		4
        /*0004*/ 	.word	0xffffffff
	.align		4
        /*0008*/ 	.word	0x00000000
	.align		4
        /*000c*/ 	.word	0xfffffffe
	.align		4
        /*0010*/ 	.word	0x00000000
	.align		4
        /*0014*/ 	.word	0xfffffffd
	.align		4
        /*0018*/ 	.word	0x00000000
	.align		4
        /*001c*/ 	.word	0xfffffffc


//--------------------- .nv.constant4             --------------------------
	.section	.nv.constant4,"a",@progbits
	.align	8
	.align		8
.nv.constant4:
        /*0000*/ 	.dword	_$_str
	.align		8
        /*0008*/ 	.dword	_$_str_$_2


//--------------------- .text.triton_poi_fused__native_batch_norm_legit_no_training_convolution_relu_22 --------------------------
	.section	.text.triton_poi_fused__native_batch_norm_legit_no_training_convolution_relu_22,"ax",@progbits
	.align	128
        .global         triton_poi_fused__native_batch_norm_legit_no_training_convolution_relu_22
        .type           triton_poi_fused__native_batch_norm_legit_no_training_convolution_relu_22,@function
        .size           triton_poi_fused__native_batch_norm_legit_no_training_convolution_relu_22,(.L_x_1 - triton_poi_fused__native_batch_norm_legit_no_training_convolution_relu_22)
        .other          triton_poi_fused__native_batch_norm_legit_no_training_convolution_relu_22,@"STO_CUDA_ENTRY STV_DEFAULT"
triton_poi_fused__native_batch_norm_legit_no_training_convolution_relu_22:
.text.triton_poi_fused__native_batch_norm_legit_no_training_convolution_relu_22:
[----:B------:R-:W-:Y:S01]  /*0000*/  LDC R1, c[0x0][0x28] ;  /* 0x00000a00ff017b82 */ /* 0x000fe20000000800 */
[----:B------:R-:W1:Y:S07]  /*0010*/  S2R R0, SR_TID.X ;  /* 0x0000000000007919 */ /* 0x000e6e0000002100 */
[----:B------:R-:W2:Y:S01]  /*0020*/  LDC.64 R14, c[0x0][0x228] ;  /* 0x00008a00ff0e7b82 */ /* 0x000ea20000000a00 */
[----:B------:R-:W-:Y:S01]  /*0030*/  ULDC.64 UR4, c[0x0][0x208] ;  /* 0x0000820000047ab9 */ /* 0x000fe20000000a00 */
[----:B------:R-:W3:Y:S06]  /*0040*/  S2R R5, SR_CTAID.X ;  /* 0x0000000000057919 */ /* 0x000eec0000002500 */
[----:B------:R-:W4:Y:S08]  /*0050*/  LDC.64 R10, c[0x0][0x218] ;  /* 0x00008600ff0a7b82 */ /* 0x000f300000000a00 */
[----:B------:R-:W5:Y:S08]  /*0060*/  LDC.64 R12, c[0x0][0x220] ;  /* 0x00008800ff0c7b82 */ /* 0x000f700000000a00 */
[----:B------:R-:W4:Y:S01]  /*0070*/  LDC.64 R16, c[0x0][0x230] ;  /* 0x00008c00ff107b82 */ /* 0x000f220000000a00 */
[----:B-1----:R-:W-:-:S02]  /*0080*/  SHF.L.U32 R0, R0, 0x1, RZ ;  /* 0x0000000100007819 */ /* 0x002fc400000006ff */
[----:B---3--:R-:W-:Y:S02]  /*0090*/  SHF.R.S32.HI R3, RZ, 0x17, R5 ;  /* 0x00000017ff037819 */ /* 0x008fe40000011405 */
[----:B------:R-:W-:Y:S02]  /*00a0*/  LOP3.LUT R0, R0, 0xfe, RZ, 0xc0, !PT ;  /* 0x000000fe00007812 */ /* 0x000fe400078ec0ff */
[----:B------:R-:W-:Y:S02]  /*00b0*/  SGXT R3, R3, 0x1 ;  /* 0x000000010303781a */ /* 0x000fe40000000200 */
[----:B------:R-:W-:Y:S02]  /*00c0*/  LEA R0, R5, R0, 0x8 ;  /* 0x0000000005007211 */ /* 0x000fe400078e40ff */
[----:B------:R-:W1:Y:S02]  /*00d0*/  LDC.64 R4, c[0x0][0x238] ;  /* 0x00008e00ff047b82 */ /* 0x000e640000000a00 */
[----:B------:R-:W-:-:S04]  /*00e0*/  LEA.HI R3, R3, R0, RZ, 0x4 ;  /* 0x0000000003037211 */ /* 0x000fc800078f20ff */
[--C-:B------:R-:W-:Y:S02]  /*00f0*/  SHF.R.S32.HI R2, RZ, 0x4, R3.reuse ;  /* 0x00000004ff027819 */ /* 0x100fe40000011403 */
[----:B------:R-:W-:-:S04]  /*0100*/  SHF.R.S32.HI R3, RZ, 0x1f, R3 ;  /* 0x0000001fff037819 */ /* 0x000fc80000011403 */
[----:B------:R-:W-:-:S04]  /*0110*/  LEA.HI R3, R3, R2, RZ, 0xa ;  /* 0x0000000203037211 */ /* 0x000fc800078f50ff */
[----:B------:R-:W-:-:S04]  /*0120*/  LOP3.LUT R3, R3, 0xfffffc00, RZ, 0xc0, !PT ;  /* 0xfffffc0003037812 */ /* 0x000fc800078ec0ff */
[----:B------:R-:W-:Y:S02]  /*0130*/  IADD3 R19, R2, -R3, RZ ;  /* 0x8000000302137210 */ /* 0x000fe40007ffe0ff */
[----:B------:R-:W3:Y:S03]  /*0140*/  LDC.64 R2, c[0x0][0x210] ;  /* 0x00008400ff027b82 */ /* 0x000ee60000000a00 */
[----:B--2---:R-:W-:-:S05]  /*0150*/  IMAD.WIDE R14, R19, 0x4, R14 ;  /* 0x00000004130e7825 */ /* 0x004fca00078e020e */
[----:B------:R2:W2:Y:S01]  /*0160*/  LDG.E.EL R18, desc[UR4][R14.64] ;  /* 0x000000040e127981 */ /* 0x0004a2000c2e1900 */
[----:B----4-:R-:W-:-:S04]  /*0170*/  IMAD.WIDE R10, R19, 0x4, R10 ;  /* 0x00000004130a7825 */ /* 0x010fc800078e020a */
[----:B-----5:R-:W-:Y:S01]  /*0180*/  IMAD.WIDE R12, R19, 0x4, R12 ;  /* 0x00000004130c7825 */ /* 0x020fe200078e020c */
[----:B------:R4:W5:Y:S04]  /*0190*/  LDG.E.EL R8, desc[UR4][R10.64] ;  /* 0x000000040a087981 */ /* 0x000968000c2e1900 */
[----:B------:R-:W5:Y:S01]  /*01a0*/  LDG.E.EL R9, desc[UR4][R12.64] ;  /* 0x000000040c097981 */ /* 0x000f62000c2e1900 */
[----:B---3--:R-:W-:-:S05]  /*01b0*/  IMAD.WIDE R2, R0, 0x4, R2 ;  /* 0x0000000400027825 */ /* 0x008fca00078e0202 */
[----:B------:R-:W5:Y:S01]  /*01c0*/  LDG.E.64 R6, desc[UR4][R2.64] ;  /* 0x0000000402067981 */ /* 0x000f62000c1e1b00 */
[----:B0-2---:R-:W-:-:S04]  /*01d0*/  IMAD.WIDE R14, R19, 0x4, R16 ;  /* 0x00000004130e7825 */ /* 0x005fc800078e0210 */
[----:B-1----:R-:W-:Y:S02]  /*01e0*/  IMAD.WIDE R16, R19, 0x4, R4 ;  /* 0x0000000413107825 */ /* 0x002fe400078e0204 */
[----:B------:R-:W2:Y:S01]  /*01f0*/  LDG.E.EL R14, desc[UR4][R14.64] ;  /* 0x000000040e0e7981 */ /* 0x000ea2000c2e1900 */
[----:B----4-:R-:W-:Y:S01]  /*0200*/  HFMA2.MMA R10, -RZ, RZ, 1.625, 0 ;  /* 0x3e800000ff0a7435 */ /* 0x010fe200000001ff */
[----:B------:R-:W0:Y:S02]  /*0210*/  LDC.64 R4, c[0x0][0x240] ;  /* 0x00009000ff047b82 */ /* 0x000e240000000a00 */
[----:B------:R-:W2:Y:S01]  /*0220*/  LDG.E.EL R17, desc[UR4][R16.64] ;  /* 0x0000000410117981 */ /* 0x000ea2000c2e1900 */
[----:B0-----:R-:W-:-:S04]  /*0230*/  IMAD.WIDE R4, R0, 0x4, R4 ;  /* 0x0000000400047825 */ /* 0x001fc800078e0204 */
[----:B------:R-:W-:-:S04]  /*0240*/  FADD R18, R18, 9.9999997473787516356e-06 ;  /* 0x3727c5ac12127421 */ /* 0x000fc80000000000 */
[----:B------:R-:W0:Y:S02]  /*0250*/  MUFU.SQRT R19, R18 ;  /* 0x0000001200137308 */ /* 0x000e240000002000 */
[C---:B0-----:R-:W-:Y:S02]  /*0260*/  FSETP.GT.AND P0, PT, R19.reuse, 8.50705917302346158658e+37, PT ;  /* 0x7e8000001300780b */ /* 0x041fe40003f04000 */
[----:B------:R-:W-:-:S11]  /*0270*/  FSETP.GEU.AND P1, PT, R19, 1.175494350822287508e-38, PT ;  /* 0x008000001300780b */ /* 0x000fd60003f2e000 */
[----:B------:R-:W-:-:S04]  /*0280*/  @P0 FMUL R19, R19, 0.25 ;  /* 0x3e80000013130820 */ /* 0x000fc80000400000 */
[----:B------:R-:W-:-:S06]  /*0290*/  @!P1 FMUL R19, R19, 16777216 ;  /* 0x4b80000013139820 */ /* 0x000fcc0000400000 */
[----:B------:R-:W0:Y:S01]  /*02a0*/  MUFU.RCP R19, R19 ;  /* 0x0000001300137308 */ /* 0x000e220000001000 */
[----:B------:R-:W-:Y:S01]  /*02b0*/  FSEL R10, R10, 1, P0 ;  /* 0x3f8000000a0a7808 */ /* 0x000fe20000000000 */
[--C-:B-----5:R-:W-:Y:S01]  /*02c0*/  FADD R6, R6, R8.reuse ;  /* 0x0000000806067221 */ /* 0x120fe20000000000 */
[----:B------:R-:W-:-:S03]  /*02d0*/  FADD R7, R7, R8 ;  /* 0x0000000807077221 */ /* 0x000fc60000000000 */
[----:B------:R-:W-:Y:S01]  /*02e0*/  @!P1 FMUL R10, R10, 16777216 ;  /* 0x4b8000000a0a9820 */ /* 0x000fe20000400000 */
[C---:B------:R-:W-:Y:S01]  /*02f0*/  FADD R8, -R9.reuse, R6 ;  /* 0x0000000609087221 */ /* 0x040fe20000000100 */
[----:B------:R-:W-:Y:S02]  /*0300*/  FADD R9, -R9, R7 ;  /* 0x0000000709097221 */ /* 0x000fe40000000100 */
[----:B0-----:R-:W-:-:S04]  /*0310*/  FMUL R10, R19, R10 ;  /* 0x0000000a130a7220 */ /* 0x001fc80000400000 */
[-C--:B------:R-:W-:Y:S01]  /*0320*/  FMUL R8, R8, R10.reuse ;  /* 0x0000000a08087220 */ /* 0x080fe20000400000 */
[----:B------:R-:W-:-:S03]  /*0330*/  FMUL R10, R9, R10 ;  /* 0x0000000a090a7220 */ /* 0x000fc60000400000 */
[C-C-:B--2---:R-:W-:Y:S01]  /*0340*/  FFMA R8, R14.reuse, R8, R17.reuse ;  /* 0x000000080e087223 */ /* 0x144fe20000000011 */
[----:B------:R-:W-:-:S04]  /*0350*/  FFMA R10, R14, R10, R17 ;  /* 0x0000000a0e0a7223 */ /* 0x000fc80000000011 */
[----:B------:R-:W-:Y:S02]  /*0360*/  FSETP.GEU.AND P0, PT, R8, RZ, PT ;  /* 0x000000ff0800720b */ /* 0x000fe40003f0e000 */
[----:B------:R-:W-:Y:S02]  /*0370*/  FSETP.GEU.AND P1, PT, R10, RZ, PT ;  /* 0x000000ff0a00720b */ /* 0x000fe40003f2e000 */
[----:B------:R-:W-:Y:S02]  /*0380*/  FSEL R8, R8, RZ, P0 ;  /* 0x000000ff08087208 */ /* 0x000fe40000000000 */
[----:B------:R-:W-:Y:S01]  /*0390*/  FSEL R9, R10, RZ, P1 ;  /* 0x000000ff0a097208 */ /* 0x000fe20000800000 */
[----:B------:R-:W-:Y:S04]  /*03a0*/  STG.E.64 desc[UR4][R2.64], R6 ;  /* 0x0000000602007986 */ /* 0x000fe8000c101b04 */
[----:B------:R-:W-:Y:S01]  /*03b0*/  STG.E.64 desc[UR4][R4.64], R8 ;  /* 0x0000000804007986 */ /* 0x000fe2000c101b04 */
[----:B------:R-:W-:Y:S05]  /*03c0*/  EXIT ;  /* 0x000000000000794d */ /* 0x000fea0003800000 */
.L_x_0:
[----:B------:R-:W-:-:S00]  /*03d0*/  BRA `(.L_x_0) ;  /* 0xfffffffc00fc7947 */ /* 0x000fc0000383ffff */
[----:B------:R-:W-:-:S00]  /*03e0*/  NOP ;  /* 0x0000000000007918 */ /* 0x000fc00000000000 */
        /* <DEDUP_REMOVED lines=9> */
.L_x_1:


//--------------------- .nv.global.init           --------------------------
	.section	.nv.global.init,"aw",@progbits
.nv.global.init:
	.type		_$_str,@object
	.size		_$_str,(_$_str_$_2 - _$_str)
_$_str:
        /*0000*/ 	.byte	0x5f, 0x5f, 0x43, 0x55, 0x44, 0x41, 0x5f, 0x46, 0x54, 0x5a, 0x00
	.type		_$_str_$_2,@object
	.size		_$_str_$_2,(.L_1 - _$_str_$_2)
_$_str_$_2:
        /*000b*/ 	.byte	0x5f, 0x5f, 0x43, 0x55, 0x44, 0x41, 0x5f, 0x50, 0x52, 0x45, 0x43, 0x5f, 0x53, 0x51, 0x52, 0x54
        /*001b*/ 	.byte	0x00
.L_1:


//--------------------- .nv.constant0.triton_poi_fused__native_batch_norm_legit_no_training_convolution_relu_22 --------------------------
	.section	.nv.constant0.triton_poi_fused__native_batch_norm_legit_no_training_convolution_relu_22,"a",@progbits
	.sectionflags	@""
	.align	4
.nv.constant0.triton_poi_fused__native_batch_norm_legit_no_training_convolution_relu_22:
	.zero		588
